	.headerflags	@"EF_CUDA_TEXMODE_UNIFIED EF_CUDA_64BIT_ADDRESS EF_CUDA_ACCELERATORS EF_CUDA_SM90 EF_CUDA_VIRTUAL_SM(EF_CUDA_SM90)"
	.elftype	@"ET_EXEC"


//--------------------- .nv.info                  --------------------------
	.section	.nv.info,"",@"SHT_CUDA_INFO"
	.align	4


	//----- nvinfo : EIATTR_REGCOUNT
	.align		4
        /*0000*/ 	.byte	0x04, 0x2f
        /*0002*/ 	.short	(.L_1 - .L_0)
	.align		4
.L_0:
        /*0004*/ 	.word	index@(triton_poi_fused_add_clamp_18)
        /*0008*/ 	.word	0x00000008


	//----- nvinfo : EIATTR_MIN_STACK_SIZE
	.align		4
.L_1:
        /*000c*/ 	.byte	0x04, 0x12
        /*000e*/ 	.short	(.L_3 - .L_2)
	.align		4
.L_2:
        /*0010*/ 	.word	index@(triton_poi_fused_add_clamp_18)
        /*0014*/ 	.word	0x00000000


	//----- nvinfo : EIATTR_FRAME_SIZE
	.align		4
.L_3:
        /*0018*/ 	.byte	0x04, 0x11
        /*001a*/ 	.short	(.L_5 - .L_4)
	.align		4
.L_4:
        /*001c*/ 	.word	index@(triton_poi_fused_add_clamp_18)
        /*0020*/ 	.word	0x00000000


	//----- nvinfo : EIATTR_MIN_STACK_SIZE
	.align		4
.L_5:
        /*0024*/ 	.byte	0x04, 0x12
        /*0026*/ 	.short	(.L_7 - .L_6)
	.align		4
.L_6:
        /*0028*/ 	.word	index@(triton_poi_fused_add_clamp_18)
        /*002c*/ 	.word	0x00000000
.L_7:


//--------------------- .nv.info.triton_poi_fused_add_clamp_18 --------------------------
	.section	.nv.info.triton_poi_fused_add_clamp_18,"",@"SHT_CUDA_INFO"
	.sectionflags	@""
	.align	4


	//----- nvinfo : EIATTR_CUDA_API_VERSION
	.align		4
        /*0000*/ 	.byte	0x04, 0x37
        /*0002*/ 	.short	(.L_9 - .L_8)
.L_8:
        /*0004*/ 	.word	0x0000007c


	//----- nvinfo : EIATTR_KPARAM_INFO
	.align		4
.L_9:
        /*0008*/ 	.byte	0x04, 0x17
        /*000a*/ 	.short	(.L_11 - .L_10)
.L_10:
        /*000c*/ 	.word	0x00000000
        /*0010*/ 	.short	0x0001
        /*0012*/ 	.short	0x0008
        /*0014*/ 	.byte	0x00, 0xf0, 0x11, 0x00


	//----- nvinfo : EIATTR_KPARAM_INFO
	.align		4
.L_11:
        /*0018*/ 	.byte	0x04, 0x17
        /*001a*/ 	.short	(.L_13 - .L_12)
.L_12:
        /*001c*/ 	.word	0x00000000
        /*0020*/ 	.short	0x0000
        /*0022*/ 	.short	0x0000
        /*0024*/ 	.byte	0x00, 0xf4, 0x21, 0x00


	//----- nvinfo : EIATTR_SPARSE_MMA_MASK
	.align		4
.L_13:
        /*0028*/ 	.byte	0x03, 0x50
        /*002a*/ 	.short	0x0000


	//----- nvinfo : EIATTR_MAXREG_COUNT
	.align		4
        /*002c*/ 	.byte	0x03, 0x1b
        /*002e*/ 	.short	0x00ff


	//----- nvinfo : EIATTR_EXIT_INSTR_OFFSETS
	.align		4
        /*0030*/ 	.byte	0x04, 0x1c
        /*0032*/ 	.short	(.L_15 - .L_14)


	//   ....[0]....
.L_14:
        /*0034*/ 	.word	0x00000100


	//   ....[1]....
        /*0038*/ 	.word	0x00000130


	//----- nvinfo : EIATTR_REQNTID
	.align		4
.L_15:
        /*003c*/ 	.byte	0x04, 0x10
        /*003e*/ 	.short	(.L_17 - .L_16)
.L_16:
        /*0040*/ 	.word	0x00000020
        /*0044*/ 	.word	0x00000001
        /*0048*/ 	.word	0x00000001


	//----- nvinfo : EIATTR_CBANK_PARAM_SIZE
	.align		4
.L_17:
        /*004c*/ 	.byte	0x03, 0x19
        /*004e*/ 	.short	0x000c


	//----- nvinfo : EIATTR_PARAM_CBANK
	.align		4
        /*0050*/ 	.byte	0x04, 0x0a
        /*0052*/ 	.short	(.L_19 - .L_18)
	.align		4
.L_18:
        /*0054*/ 	.word	index@(.nv.constant0.triton_poi_fused_add_clamp_18)
        /*0058*/ 	.short	0x0210
        /*005a*/ 	.short	0x000c


	//----- nvinfo : EIATTR_SW_WAR
	.align		4
.L_19:
        /*005c*/ 	.byte	0x04, 0x36
        /*005e*/ 	.short	(.L_21 - .L_20)
.L_20:
        /*0060*/ 	.word	0x00000008
.L_21:


//--------------------- .nv.callgraph             --------------------------
	.section	.nv.callgraph,"",@"SHT_CUDA_CALLGRAPH"
	.align	4
	.sectionentsize	8
	.align		4
        /*0000*/ 	.word	0x00000000
	.align		4
        /*0004*/ 	.word	0xffffffff
	.align		4
        /*0008*/ 	.word	0x00000000
	.align		4
        /*000c*/ 	.word	0xfffffffe
	.align		4
        /*0010*/ 	.word	0x00000000
	.align		4
        /*0014*/ 	.word	0xfffffffd
	.align		4
        /*0018*/ 	.word	0x00000000
	.align		4
        /*001c*/ 	.word	0xfffffffc


//--------------------- .text.triton_poi_fused_add_clamp_18 --------------------------
	.section	.text.triton_poi_fused_add_clamp_18,"ax",@progbits
	.align	128
        .global         triton_poi_fused_add_clamp_18
        .type           triton_poi_fused_add_clamp_18,@function
        .size           triton_poi_fused_add_clamp_18,(.L_x_1 - triton_poi_fused_add_clamp_18)
        .other          triton_poi_fused_add_clamp_18,@"STO_CUDA_ENTRY STV_DEFAULT"
triton_poi_fused_add_clamp_18:
.text.triton_poi_fused_add_clamp_18:
[----:B------:R-:W0:Y:S02]  /*0000*/  LDC R1, c[0x0][0x28] ;  /* 0x00000a00ff017b82 */ /* 0x000e240000000800 */
[----:B------:R-:W1:Y:S01]  /*0010*/  S2R R2, SR_TID.X ;  /* 0x0000000000027919 */ /* 0x000e620000002100 */
[----:B------:R-:W2:Y:S01]  /*0020*/  LDC.64 R4, c[0x0][0x210] ;  /* 0x00008400ff047b82 */ /* 0x000ea20000000a00 */
[----:B------:R-:W3:Y:S01]  /*0030*/  S2R R3, SR_CTAID.X ;  /* 0x0000000000037919 */ /* 0x000ee20000002500 */
[C---:B-1----:R-:W-:Y:S02]  /*0040*/  LOP3.LUT R0, R2.reuse, 0xf, RZ, 0xc0, !PT ;  /* 0x0000000f02007812 */ /* 0x042fe400078ec0ff */
[----:B------:R-:W-:-:S03]  /*0050*/  LOP3.LUT P0, RZ, R2, 0x10, RZ, 0xc0, !PT ;  /* 0x0000001002ff7812 */ /* 0x000fc6000780c0ff */
[----:B---3--:R-:W-:-:S04]  /*0060*/  IMAD R3, R3, 0x10, R0 ;  /* 0x0000001003037824 */ /* 0x008fc800078e0200 */
[C---:B--2---:R-:W-:Y:S01]  /*0070*/  IMAD.WIDE R4, R3.reuse, 0x8, R4 ;  /* 0x0000000803047825 */ /* 0x044fe200078e0204 */
[----:B------:R-:W-:Y:S02]  /*0080*/  I2FP.F32.S32 R0, R3 ;  /* 0x0000000300007245 */ /* 0x000fe40000201400 */
[----:B------:R-:W-:-:S03]  /*0090*/  ISETP.LT.AND P0, PT, R3, 0x10, !P0 ;  /* 0x000000100300780c */ /* 0x000fc60004701270 */
[----:B------:R-:W-:-:S05]  /*00a0*/  FMUL R0, R0, 0.20000000298023223877 ;  /* 0x3e4ccccd00007820 */ /* 0x000fca0000400000 */
[----:B------:R-:W-:-:S06]  /*00b0*/  FMNMX R0, RZ, R0, !PT ;  /* 0x00000000ff007209 */ /* 0x000fcc0007800000 */
[----:B------:R-:W1:Y:S02]  /*00c0*/  F2I.TRUNC.NTZ R0, R0 ;  /* 0x0000000000007305 */ /* 0x000e64000020f100 */
[----:B-1----:R-:W-:-:S05]  /*00d0*/  VIMNMX R2, R0, 0x2, PT ;  /* 0x0000000200027848 */ /* 0x002fca0003fe0100 */
[----:B------:R-:W-:-:S05]  /*00e0*/  VIADD R2, R2, 0x1 ;  /* 0x0000000102027836 */ /* 0x000fca0000000000 */
[----:B------:R-:W-:Y:S01]  /*00f0*/  SHF.R.S32.HI R3, RZ, 0x1f, R2 ;  /* 0x0000001fff037819 */ /* 0x000fe20000011402 */
[----:B------:R-:W-:Y:S06]  /*0100*/  @!P0 EXIT ;  /* 0x000000000000894d */ /* 0x000fec0003800000 */
[----:B------:R-:W-:Y:S02]  /*0110*/  ULDC.64 UR4, c[0x0][0x208] ;  /* 0x0000820000047ab9 */ /* 0x000fe40000000a00 */
[----:B------:R-:W-:Y:S01]  /*0120*/  STG.E.64 desc[UR4][R4.64], R2 ;  /* 0x0000000204007986 */ /* 0x000fe2000c101b04 */
[----:B------:R-:W-:Y:S05]  /*0130*/  EXIT ;  /* 0x000000000000794d */ /* 0x000fea0003800000 */
.L_x_0:
[----:B------:R-:W-:-:S00]  /*0140*/  BRA `(.L_x_0) ;  /* 0xfffffffc00fc7947 */ /* 0x000fc0000383ffff */
[----:B------:R-:W-:-:S00]  /*0150*/  NOP ;  /* 0x0000000000007918 */ /* 0x000fc00000000000 */
        /* <DEDUP_REMOVED lines=10> */
.L_x_1:


//--------------------- .nv.constant0.triton_poi_fused_add_clamp_18 --------------------------
	.section	.nv.constant0.triton_poi_fused_add_clamp_18,"a",@progbits
	.sectionflags	@""
	.align	4
.nv.constant0.triton_poi_fused_add_clamp_18:
	.zero		540
